//
// Generated by NVIDIA NVVM Compiler
//
// Compiler Build ID: CL-36424714
// Cuda compilation tools, release 13.0, V13.0.88
// Based on NVVM 20.0.0
//

.version 9.0
.target sm_100
.address_size 64

	// .globl	_Z10add_matrixPdS_S_i

.visible .entry _Z10add_matrixPdS_S_i(
	.param .u64 .ptr .align 1 _Z10add_matrixPdS_S_i_param_0,
	.param .u64 .ptr .align 1 _Z10add_matrixPdS_S_i_param_1,
	.param .u64 .ptr .align 1 _Z10add_matrixPdS_S_i_param_2,
	.param .u32 _Z10add_matrixPdS_S_i_param_3
)
{
	.reg .pred 	%p<2>;
	.reg .b32 	%r<14>;
	.reg .b64 	%rd<11>;
	.reg .b64 	%fd<4>;

	ld.param.u64 	%rd1, [_Z10add_matrixPdS_S_i_param_0];
	ld.param.u64 	%rd2, [_Z10add_matrixPdS_S_i_param_1];
	ld.param.u64 	%rd3, [_Z10add_matrixPdS_S_i_param_2];
	ld.param.u32 	%r2, [_Z10add_matrixPdS_S_i_param_3];
	mov.u32 	%r4, %ctaid.x;
	mov.u32 	%r5, %ntid.x;
	mov.u32 	%r6, %tid.x;
	mad.lo.s32 	%r7, %r4, %r5, %r6;
	mov.u32 	%r8, %ctaid.y;
	mov.u32 	%r9, %ntid.y;
	mov.u32 	%r10, %tid.y;
	mad.lo.s32 	%r11, %r8, %r9, %r10;
	mad.lo.s32 	%r1, %r2, %r11, %r7;
	max.s32 	%r13, %r7, %r11;
	setp.ge.s32 	%p1, %r13, %r2;
	@%p1 bra 	$L__BB0_2;
	cvta.to.global.u64 	%rd4, %rd1;
	cvta.to.global.u64 	%rd5, %rd2;
	cvta.to.global.u64 	%rd6, %rd3;
	mul.wide.s32 	%rd7, %r1, 8;
	add.s64 	%rd8, %rd4, %rd7;
	ld.global.f64 	%fd1, [%rd8];
	add.s64 	%rd9, %rd5, %rd7;
	ld.global.f64 	%fd2, [%rd9];
	add.f64 	%fd3, %fd1, %fd2;
	add.s64 	%rd10, %rd6, %rd7;
	st.global.f64 	[%rd10], %fd3;
$L__BB0_2:
	bar.sync 	0;
	ret;

}


// ===== COMPILED SASS (sm_100) =====

	.target	sm_100

	.elftype	@"ET_EXEC"


//--------------------- .note.nv.tkinfo           --------------------------
	.section	.note.nv.tkinfo,"",@"SHT_NOTE"
	.sectionflags	@"SHF_NOTE_NV_TKINFO"
	.tkinfo
        /*0018*/ 	.word	0x00000002
        /*0030*/ 	.string	""
        /*0030*/ 	.string	"ptxas"
        /*0030*/ 	.string	"Cuda compilation tools, release 13.0, V13.0.88"
        /*0030*/ 	.string	"Build cuda_13.0.r13.0/compiler.36424714_0"
        /*0030*/ 	.string	"-arch sm_100 -m 64 "



//--------------------- .note.nv.cuinfo           --------------------------
	.section	.note.nv.cuinfo,"",@"SHT_NOTE"
	.sectionflags	@"SHF_NOTE_NV_CUINFO"
        /*0018*/ 	.short	0x0002
        /*001a*/ 	.short	0x0064
        /*001c*/ 	.short	0x0082
	.zero		2


//--------------------- .nv.info                  --------------------------
	.section	.nv.info,"",@"SHT_CUDA_INFO"
	.align	4


	//----- nvinfo : EIATTR_REGCOUNT
	.align		4
        /*0000*/ 	.byte	0x04, 0x2f
        /*0002*/ 	.short	(.L_1 - .L_0)
	.align		4
.L_0:
        /*0004*/ 	.word	index@(_Z10add_matrixPdS_S_i)
        /*0008*/ 	.word	0x0000000e


	//----- nvinfo : EIATTR_FRAME_SIZE
	.align		4
.L_1:
        /*000c*/ 	.byte	0x04, 0x11
        /*000e*/ 	.short	(.L_3 - .L_2)
	.align		4
.L_2:
        /*0010*/ 	.word	index@(_Z10add_matrixPdS_S_i)
        /*0014*/ 	.word	0x00000000


	//----- nvinfo : EIATTR_MIN_STACK_SIZE
	.align		4
.L_3:
        /*0018*/ 	.byte	0x04, 0x12
        /*001a*/ 	.short	(.L_5 - .L_4)
	.align		4
.L_4:
        /*001c*/ 	.word	index@(_Z10add_matrixPdS_S_i)
        /*0020*/ 	.word	0x00000000
.L_5:


//--------------------- .nv.compat                --------------------------
	.section	.nv.compat,"",@"SHT_CUDA_COMPAT_INFO"
	.align	4
        /*0000*/ 	.byte	0x02, 0x09, 0x00, 0x00, 0x02, 0x02, 0x01, 0x00, 0x02, 0x05, 0x05, 0x00, 0x03, 0x07, 0x01, 0x01
        /*0010*/ 	.byte	0x02, 0x03, 0x00, 0x00, 0x02, 0x06, 0x01, 0x00, 0x04, 0x0b, 0x08, 0x00, 0x01, 0x00, 0x00, 0x00
        /*0020*/ 	.byte	0x00, 0x00, 0x00, 0x00


//--------------------- .nv.info._Z10add_matrixPdS_S_i --------------------------
	.section	.nv.info._Z10add_matrixPdS_S_i,"",@"SHT_CUDA_INFO"
	.sectionflags	@""
	.align	4


	//----- nvinfo : EIATTR_CUDA_API_VERSION
	.align		4
        /*0000*/ 	.byte	0x04, 0x37
        /*0002*/ 	.short	(.L_7 - .L_6)
.L_6:
        /*0004*/ 	.word	0x00000082


	//----- nvinfo : EIATTR_KPARAM_INFO
	.align		4
.L_7:
        /*0008*/ 	.byte	0x04, 0x17
        /*000a*/ 	.short	(.L_9 - .L_8)
.L_8:
        /*000c*/ 	.word	0x00000000
        /*0010*/ 	.short	0x0003
        /*0012*/ 	.short	0x0018
        /*0014*/ 	.byte	0x00, 0xf0, 0x11, 0x00


	//----- nvinfo : EIATTR_KPARAM_INFO
	.align		4
.L_9:
        /*0018*/ 	.byte	0x04, 0x17
        /*001a*/ 	.short	(.L_11 - .L_10)
.L_10:
        /*001c*/ 	.word	0x00000000
        /*0020*/ 	.short	0x0002
        /*0022*/ 	.short	0x0010
        /*0024*/ 	.byte	0x00, 0xf5, 0x21, 0x00


	//----- nvinfo : EIATTR_KPARAM_INFO
	.align		4
.L_11:
        /*0028*/ 	.byte	0x04, 0x17
        /*002a*/ 	.short	(.L_13 - .L_12)
.L_12:
        /*002c*/ 	.word	0x00000000
        /*0030*/ 	.short	0x0001
        /*0032*/ 	.short	0x0008
        /*0034*/ 	.byte	0x00, 0xf5, 0x21, 0x00


	//----- nvinfo : EIATTR_KPARAM_INFO
	.align		4
.L_13:
        /*0038*/ 	.byte	0x04, 0x17
        /*003a*/ 	.short	(.L_15 - .L_14)
.L_14:
        /*003c*/ 	.word	0x00000000
        /*0040*/ 	.short	0x0000
        /*0042*/ 	.short	0x0000
        /*0044*/ 	.byte	0x00, 0xf5, 0x21, 0x00


	//----- nvinfo : EIATTR_SPARSE_MMA_MASK
	.align		4
.L_15:
        /*0048*/ 	.byte	0x03, 0x50
        /*004a*/ 	.short	0x0000


	//----- nvinfo : EIATTR_MAXREG_COUNT
	.align		4
        /*004c*/ 	.byte	0x03, 0x1b
        /*004e*/ 	.short	0x00ff


	//----- nvinfo : EIATTR_NUM_BARRIERS
	.align		4
        /*0050*/ 	.byte	0x02, 0x4c
        /*0052*/ 	.byte	0x01
	.zero		1


	//----- nvinfo : EIATTR_MERCURY_ISA_VERSION
	.align		4
        /*0054*/ 	.byte	0x03, 0x5f
        /*0056*/ 	.short	0x0101


	//----- nvinfo : EIATTR_VRC_CTA_INIT_COUNT
	.align		4
        /*0058*/ 	.byte	0x02, 0x4a
	.zero		1
	.zero		1


	//----- nvinfo : EIATTR_EXIT_INSTR_OFFSETS
	.align		4
        /*005c*/ 	.byte	0x04, 0x1c
        /*005e*/ 	.short	(.L_17 - .L_16)


	//   ....[0]....
.L_16:
        /*0060*/ 	.word	0x000001c0


	//----- nvinfo : EIATTR_CRS_STACK_SIZE
	.align		4
.L_17:
        /*0064*/ 	.byte	0x04, 0x1e
        /*0066*/ 	.short	(.L_19 - .L_18)
.L_18:
        /*0068*/ 	.word	0x00000000


	//----- nvinfo : EIATTR_CBANK_PARAM_SIZE
	.align		4
.L_19:
        /*006c*/ 	.byte	0x03, 0x19
        /*006e*/ 	.short	0x001c


	//----- nvinfo : EIATTR_PARAM_CBANK
	.align		4
        /*0070*/ 	.byte	0x04, 0x0a
        /*0072*/ 	.short	(.L_21 - .L_20)
	.align		4
.L_20:
        /*0074*/ 	.word	index@(.nv.constant0._Z10add_matrixPdS_S_i)
        /*0078*/ 	.short	0x0380
        /*007a*/ 	.short	0x001c


	//----- nvinfo : EIATTR_SW_WAR
	.align		4
.L_21:
        /*007c*/ 	.byte	0x04, 0x36
        /*007e*/ 	.short	(.L_23 - .L_22)
.L_22:
        /*0080*/ 	.word	0x00000008
.L_23:


//--------------------- .nv.callgraph             --------------------------
	.section	.nv.callgraph,"",@"SHT_CUDA_CALLGRAPH"
	.align	4
	.sectionentsize	8
	.align		4
        /*0000*/ 	.word	0x00000000
	.align		4
        /*0004*/ 	.word	0xffffffff
	.align		4
        /*0008*/ 	.word	0x00000000
	.align		4
        /*000c*/ 	.word	0xfffffffe
	.align		4
        /*0010*/ 	.word	0x00000000
	.align		4
        /*0014*/ 	.word	0xfffffffd
	.align		4
        /*0018*/ 	.word	0x00000000
	.align		4
        /*001c*/ 	.word	0xfffffffc


//--------------------- .text._Z10add_matrixPdS_S_i --------------------------
	.section	.text._Z10add_matrixPdS_S_i,"ax",@progbits
	.align	128
        .global         _Z10add_matrixPdS_S_i
        .type           _Z10add_matrixPdS_S_i,@function
        .size           _Z10add_matrixPdS_S_i,(.L_x_3 - _Z10add_matrixPdS_S_i)
        .other          _Z10add_matrixPdS_S_i,@"STO_CUDA_ENTRY STV_DEFAULT"
_Z10add_matrixPdS_S_i:
.text._Z10add_matrixPdS_S_i:
[----:B------:R-:W-:Y:S01]  /*0000*/  LDC R1, c[0x0][0x37c] ;  /* 0x0000df00ff017b82 */ /* 0x000fe20000000800 */
[----:B------:R-:W0:Y:S07]  /*0010*/  S2R R3, SR_TID.X ;  /* 0x0000000000037919 */ /* 0x000e2e0000002100 */
[----:B------:R-:W0:Y:S01]  /*0020*/  S2UR UR4, SR_CTAID.X ;  /* 0x00000000000479c3 */ /* 0x000e220000002500 */
[----:B------:R-:W1:Y:S01]  /*0030*/  LDCU UR6, c[0x0][0x398] ;  /* 0x00007300ff0677ac */ /* 0x000e620008000800 */
[----:B------:R-:W-:Y:S01]  /*0040*/  BSSY.RECONVERGENT B0, `(.L_x_0) ;  /* 0x0000016000007945 */ /* 0x000fe20003800200 */
[----:B------:R-:W2:Y:S05]  /*0050*/  S2R R5, SR_TID.Y ;  /* 0x0000000000057919 */ /* 0x000eaa0000002200 */
[----:B------:R-:W0:Y:S08]  /*0060*/  LDC R0, c[0x0][0x360] ;  /* 0x0000d800ff007b82 */ /* 0x000e300000000800 */
[----:B------:R-:W2:Y:S08]  /*0070*/  S2UR UR5, SR_CTAID.Y ;  /* 0x00000000000579c3 */ /* 0x000eb00000002600 */
[----:B------:R-:W2:Y:S01]  /*0080*/  LDC R2, c[0x0][0x364] ;  /* 0x0000d900ff027b82 */ /* 0x000ea20000000800 */
[----:B0-----:R-:W-:-:S02]  /*0090*/  IMAD R0, R0, UR4, R3 ;  /* 0x0000000400007c24 */ /* 0x001fc4000f8e0203 */
[----:B--2---:R-:W-:-:S04]  /*00a0*/  IMAD R3, R2, UR5, R5 ;  /* 0x0000000502037c24 */ /* 0x004fc8000f8e0205 */
[----:B-1----:R-:W-:Y:S01]  /*00b0*/  IMAD R11, R3, UR6, R0 ;  /* 0x00000006030b7c24 */ /* 0x002fe2000f8e0200 */
[----:B------:R-:W-:-:S04]  /*00c0*/  VIMNMX R2, PT, PT, R0, R3, !PT ;  /* 0x0000000300027248 */ /* 0x000fc80007fe0100 */
[----:B------:R-:W-:-:S13]  /*00d0*/  ISETP.GE.AND P0, PT, R2, UR6, PT ;  /* 0x0000000602007c0c */ /* 0x000fda000bf06270 */
[----:B------:R-:W-:Y:S05]  /*00e0*/  @P0 BRA `(.L_x_1) ;  /* 0x00000000002c0947 */ /* 0x000fea0003800000 */
[----:B------:R-:W0:Y:S01]  /*00f0*/  LDC.64 R2, c[0x0][0x380] ;  /* 0x0000e000ff027b82 */ /* 0x000e220000000a00 */
[----:B------:R-:W1:Y:S07]  /*0100*/  LDCU.64 UR4, c[0x0][0x358] ;  /* 0x00006b00ff0477ac */ /* 0x000e6e0008000a00 */
[----:B------:R-:W2:Y:S08]  /*0110*/  LDC.64 R4, c[0x0][0x388] ;  /* 0x0000e200ff047b82 */ /* 0x000eb00000000a00 */
[----:B------:R-:W3:Y:S01]  /*0120*/  LDC.64 R8, c[0x0][0x390] ;  /* 0x0000e400ff087b82 */ /* 0x000ee20000000a00 */
[----:B0-----:R-:W-:-:S06]  /*0130*/  IMAD.WIDE R2, R11, 0x8, R2 ;  /* 0x000000080b027825 */ /* 0x001fcc00078e0202 */
[----:B-1----:R-:W4:Y:S01]  /*0140*/  LDG.E.64 R2, desc[UR4][R2.64] ;  /* 0x0000000402027981 */ /* 0x002f22000c1e1b00 */
[----:B--2---:R-:W-:-:S06]  /*0150*/  IMAD.WIDE R4, R11, 0x8, R4 ;  /* 0x000000080b047825 */ /* 0x004fcc00078e0204 */
[----:B------:R-:W4:Y:S01]  /*0160*/  LDG.E.64 R4, desc[UR4][R4.64] ;  /* 0x0000000404047981 */ /* 0x000f22000c1e1b00 */
[----:B---3--:R-:W-:Y:S01]  /*0170*/  IMAD.WIDE R8, R11, 0x8, R8 ;  /* 0x000000080b087825 */ /* 0x008fe200078e0208 */
[----:B----4-:R-:W-:-:S07]  /*0180*/  DADD R6, R2, R4 ;  /* 0x0000000002067229 */ /* 0x010fce0000000004 */
[----:B------:R0:W-:Y:S04]  /*0190*/  STG.E.64 desc[UR4][R8.64], R6 ;  /* 0x0000000608007986 */ /* 0x0001e8000c101b04 */
.L_x_1:
[----:B------:R-:W-:Y:S05]  /*01a0*/  BSYNC.RECONVERGENT B0 ;  /* 0x0000000000007941 */ /* 0x000fea0003800200 */
.L_x_0:
[----:B------:R-:W-:Y:S06]  /*01b0*/  BAR.SYNC.DEFER_BLOCKING 0x0 ;  /* 0x0000000000007b1d */ /* 0x000fec0000010000 */
[----:B------:R-:W-:Y:S05]  /*01c0*/  EXIT ;  /* 0x000000000000794d */ /* 0x000fea0003800000 */
.L_x_2:
[----:B------:R-:W-:-:S00]  /*01d0*/  BRA `(.L_x_2) ;  /* 0xfffffffc00fc7947 */ /* 0x000fc0000383ffff */
[----:B------:R-:W-:-:S00]  /*01e0*/  NOP ;  /* 0x0000000000007918 */ /* 0x000fc00000000000 */
        /* <DEDUP_REMOVED lines=9> */
.L_x_3:


//--------------------- .nv.shared.reserved.0     --------------------------
	.section	.nv.shared.reserved.0,"aw",@nobits
	.weak		__nv_reservedSMEM_offset_0_alias
	.size		__nv_reservedSMEM_offset_0_alias, 0, 64
	.other		__nv_reservedSMEM_offset_0_alias,@"STO_CUDA_RESERVED_SHARED STV_DEFAULT"
__nv_reservedSMEM_offset_0_alias:
	.zero		0
	.zero		64


//--------------------- .nv.constant0._Z10add_matrixPdS_S_i --------------------------
	.section	.nv.constant0._Z10add_matrixPdS_S_i,"a",@progbits
	.sectionflags	@""
	.align	4
.nv.constant0._Z10add_matrixPdS_S_i:
	.zero		924


//--------------------- SYMBOLS --------------------------

	.type		.nv.reservedSmem.offset0,@object
	.size		.nv.reservedSmem.offset0,0x4
